.version 3.1
.target sm_20
.global .s32  gresult;
.entry main {
   .reg .s32 a,b,r;
   .reg .pred p, q;

   ld.global.s32   a, [gresult];
   ld.global.s32   b, [gresult + 4];

   setp.lt.s32   p, a, b;
   @p st.global.s32 [gresult], 33;
   exit;
}


// ===== COMPILED SASS (sm_100) =====

	.target	sm_100

	.elftype	@"ET_EXEC"


//--------------------- .note.nv.tkinfo           --------------------------
	.section	.note.nv.tkinfo,"",@"SHT_NOTE"
	.sectionflags	@"SHF_NOTE_NV_TKINFO"
	.tkinfo
        /*0018*/ 	.word	0x00000002
        /*0030*/ 	.string	""
        /*0030*/ 	.string	"ptxas"
        /*0030*/ 	.string	"Cuda compilation tools, release 13.0, V13.0.88"
        /*0030*/ 	.string	"Build cuda_13.0.r13.0/compiler.36424714_0"
        /*0030*/ 	.string	"-arch sm_100 "



//--------------------- .note.nv.cuinfo           --------------------------
	.section	.note.nv.cuinfo,"",@"SHT_NOTE"
	.sectionflags	@"SHF_NOTE_NV_CUINFO"
        /*0018*/ 	.short	0x0002
        /*001a*/ 	.short	0x0014
        /*001c*/ 	.short	0x0082
	.zero		2


//--------------------- .nv.info                  --------------------------
	.section	.nv.info,"",@"SHT_CUDA_INFO"
	.align	4


	//----- nvinfo : EIATTR_REGCOUNT
	.align		4
        /*0000*/ 	.byte	0x04, 0x2f
        /*0002*/ 	.short	(.L_2 - .L_1)
	.align		4
.L_1:
        /*0004*/ 	.word	index@(main)
        /*0008*/ 	.word	0x00000008


	//----- nvinfo : EIATTR_FRAME_SIZE
	.align		4
.L_2:
        /*000c*/ 	.byte	0x04, 0x11
        /*000e*/ 	.short	(.L_4 - .L_3)
	.align		4
.L_3:
        /*0010*/ 	.word	index@(main)
        /*0014*/ 	.word	0x00000000


	//----- nvinfo : EIATTR_MIN_STACK_SIZE
	.align		4
.L_4:
        /*0018*/ 	.byte	0x04, 0x12
        /*001a*/ 	.short	(.L_6 - .L_5)
	.align		4
.L_5:
        /*001c*/ 	.word	index@(main)
        /*0020*/ 	.word	0x00000000
.L_6:


//--------------------- .nv.compat                --------------------------
	.section	.nv.compat,"",@"SHT_CUDA_COMPAT_INFO"
	.align	4
        /*0000*/ 	.byte	0x02, 0x09, 0x00, 0x00, 0x02, 0x02, 0x01, 0x00, 0x02, 0x05, 0x05, 0x00, 0x03, 0x07, 0x01, 0x01
        /*0010*/ 	.byte	0x02, 0x03, 0x00, 0x00, 0x02, 0x06, 0x01, 0x00, 0x04, 0x0b, 0x08, 0x00, 0x09, 0x00, 0x00, 0x00
        /*0020*/ 	.byte	0x00, 0x00, 0x00, 0x00


//--------------------- .nv.info.main             --------------------------
	.section	.nv.info.main,"",@"SHT_CUDA_INFO"
	.sectionflags	@""
	.align	4


	//----- nvinfo : EIATTR_CUDA_API_VERSION
	.align		4
        /*0000*/ 	.byte	0x04, 0x37
        /*0002*/ 	.short	(.L_8 - .L_7)
.L_7:
        /*0004*/ 	.word	0x00000082


	//----- nvinfo : EIATTR_SPARSE_MMA_MASK
	.align		4
.L_8:
        /*0008*/ 	.byte	0x03, 0x50
        /*000a*/ 	.short	0x0000


	//----- nvinfo : EIATTR_MAXREG_COUNT
	.align		4
        /*000c*/ 	.byte	0x03, 0x1b
        /*000e*/ 	.short	0x00ff


	//----- nvinfo : EIATTR_MERCURY_ISA_VERSION
	.align		4
        /*0010*/ 	.byte	0x03, 0x5f
        /*0012*/ 	.short	0x0101


	//----- nvinfo : EIATTR_VRC_CTA_INIT_COUNT
	.align		4
        /*0014*/ 	.byte	0x02, 0x4a
	.zero		1
	.zero		1


	//----- nvinfo : EIATTR_EXIT_INSTR_OFFSETS
	.align		4
        /*0018*/ 	.byte	0x04, 0x1c
        /*001a*/ 	.short	(.L_10 - .L_9)


	//   ....[0]....
.L_9:
        /*001c*/ 	.word	0x00000060


	//   ....[1]....
        /*0020*/ 	.word	0x00000090


	//----- nvinfo : EIATTR_SW_WAR
	.align		4
.L_10:
        /*0024*/ 	.byte	0x04, 0x36
        /*0026*/ 	.short	(.L_12 - .L_11)
.L_11:
        /*0028*/ 	.word	0x00000008
.L_12:


//--------------------- .nv.callgraph             --------------------------
	.section	.nv.callgraph,"",@"SHT_CUDA_CALLGRAPH"
	.align	4
	.sectionentsize	8
	.align		4
        /*0000*/ 	.word	0x00000000
	.align		4
        /*0004*/ 	.word	0xffffffff
	.align		4
        /*0008*/ 	.word	0x00000000
	.align		4
        /*000c*/ 	.word	0xfffffffe
	.align		4
        /*0010*/ 	.word	0x00000000
	.align		4
        /*0014*/ 	.word	0xfffffffd
	.align		4
        /*0018*/ 	.word	0x00000000
	.align		4
        /*001c*/ 	.word	0xfffffffc


//--------------------- .nv.constant4             --------------------------
	.section	.nv.constant4,"a",@progbits
	.align	8
	.align		8
.nv.constant4:
        /*0000*/ 	.dword	gresult


//--------------------- .text.main                --------------------------
	.section	.text.main,"ax",@progbits
	.align	128
.text.main:
        .type           main,@function
        .size           main,(.L_x_1 - main)
        .other          main,@"STO_CUDA_ENTRY STV_DEFAULT"
main:
[----:B------:R-:W-:Y:S08]  /*0000*/  LDC R1, c[0x0][0x37c] ;  /* 0x0000df00ff017b82 */ /* 0x000ff00000000800 */
[----:B------:R-:W0:Y:S01]  /*0010*/  LDC.64 R2, c[0x4][RZ] ;  /* 0x01000000ff027b82 */ /* 0x000e220000000a00 */
[----:B------:R-:W0:Y:S02]  /*0020*/  LDCU.64 UR4, c[0x0][0x358] ;  /* 0x00006b00ff0477ac */ /* 0x000e240008000a00 */
[----:B0-----:R-:W2:Y:S04]  /*0030*/  LDG.E R0, desc[UR4][R2.64] ;  /* 0x0000000402007981 */ /* 0x001ea8000c1e1900 */
[----:B------:R-:W2:Y:S02]  /*0040*/  LDG.E R5, desc[UR4][R2.64+0x4] ;  /* 0x0000040402057981 */ /* 0x000ea4000c1e1900 */
[----:B--2---:R-:W-:-:S13]  /*0050*/  ISETP.GE.AND P0, PT, R0, R5, PT ;  /* 0x000000050000720c */ /* 0x004fda0003f06270 */
[----:B------:R-:W-:Y:S05]  /*0060*/  @P0 EXIT ;  /* 0x000000000000094d */ /* 0x000fea0003800000 */
[----:B------:R-:W-:-:S05]  /*0070*/  HFMA2 R5, -RZ, RZ, 0, 1.966953277587890625e-06 ;  /* 0x00000021ff057431 */ /* 0x000fca00000001ff */
[----:B------:R-:W-:Y:S01]  /*0080*/  STG.E desc[UR4][R2.64], R5 ;  /* 0x0000000502007986 */ /* 0x000fe2000c101904 */
[----:B------:R-:W-:Y:S05]  /*0090*/  EXIT ;  /* 0x000000000000794d */ /* 0x000fea0003800000 */
.L_x_0:
[----:B------:R-:W-:-:S00]  /*00a0*/  BRA `(.L_x_0) ;  /* 0xfffffffc00fc7947 */ /* 0x000fc0000383ffff */
[----:B------:R-:W-:-:S00]  /*00b0*/  NOP ;  /* 0x0000000000007918 */ /* 0x000fc00000000000 */
        /* <DEDUP_REMOVED lines=12> */
.L_x_1:


//--------------------- .nv.shared.reserved.0     --------------------------
	.section	.nv.shared.reserved.0,"aw",@nobits
	.weak		__nv_reservedSMEM_offset_0_alias
	.size		__nv_reservedSMEM_offset_0_alias, 0, 64
	.other		__nv_reservedSMEM_offset_0_alias,@"STO_CUDA_RESERVED_SHARED STV_DEFAULT"
__nv_reservedSMEM_offset_0_alias:
	.zero		0
	.zero		64


//--------------------- .nv.global                --------------------------
	.section	.nv.global,"aw",@nobits
	.align	4
.nv.global:
	.type		gresult,@object
	.size		gresult,(.L_0 - gresult)
gresult:
	.zero		4
.L_0:


//--------------------- .nv.constant0.main        --------------------------
	.section	.nv.constant0.main,"a",@progbits
	.sectionflags	@""
	.align	4
.nv.constant0.main:
	.zero		896


//--------------------- SYMBOLS --------------------------

	.type		.nv.reservedSmem.offset0,@object
	.size		.nv.reservedSmem.offset0,0x4
